	.headerflags	@"EF_CUDA_TEXMODE_UNIFIED EF_CUDA_64BIT_ADDRESS EF_CUDA_ACCELERATORS EF_CUDA_SM90 EF_CUDA_VIRTUAL_SM(EF_CUDA_SM90)"
	.elftype	@"ET_EXEC"


//--------------------- .nv.info                  --------------------------
	.section	.nv.info,"",@"SHT_CUDA_INFO"
	.align	4


	//----- nvinfo : EIATTR_REGCOUNT
	.align		4
        /*0000*/ 	.byte	0x04, 0x2f
        /*0002*/ 	.short	(.L_1 - .L_0)
	.align		4
.L_0:
        /*0004*/ 	.word	index@(triton_poi_fused_add_mul_native_layer_norm_2)
        /*0008*/ 	.word	0x00000018


	//----- nvinfo : EIATTR_MIN_STACK_SIZE
	.align		4
.L_1:
        /*000c*/ 	.byte	0x04, 0x12
        /*000e*/ 	.short	(.L_3 - .L_2)
	.align		4
.L_2:
        /*0010*/ 	.word	index@(triton_poi_fused_add_mul_native_layer_norm_2)
        /*0014*/ 	.word	0x00000000


	//----- nvinfo : EIATTR_FRAME_SIZE
	.align		4
.L_3:
        /*0018*/ 	.byte	0x04, 0x11
        /*001a*/ 	.short	(.L_5 - .L_4)
	.align		4
.L_4:
        /*001c*/ 	.word	index@(triton_poi_fused_add_mul_native_layer_norm_2)
        /*0020*/ 	.word	0x00000000


	//----- nvinfo : EIATTR_MIN_STACK_SIZE
	.align		4
.L_5:
        /*0024*/ 	.byte	0x04, 0x12
        /*0026*/ 	.short	(.L_7 - .L_6)
	.align		4
.L_6:
        /*0028*/ 	.word	index@(triton_poi_fused_add_mul_native_layer_norm_2)
        /*002c*/ 	.word	0x00000000
.L_7:


//--------------------- .nv.info.triton_poi_fused_add_mul_native_layer_norm_2 --------------------------
	.section	.nv.info.triton_poi_fused_add_mul_native_layer_norm_2,"",@"SHT_CUDA_INFO"
	.sectionflags	@""
	.align	4


	//----- nvinfo : EIATTR_CUDA_API_VERSION
	.align		4
        /*0000*/ 	.byte	0x04, 0x37
        /*0002*/ 	.short	(.L_9 - .L_8)
.L_8:
        /*0004*/ 	.word	0x0000007c


	//----- nvinfo : EIATTR_KPARAM_INFO
	.align		4
.L_9:
        /*0008*/ 	.byte	0x04, 0x17
        /*000a*/ 	.short	(.L_11 - .L_10)
.L_10:
        /*000c*/ 	.word	0x00000000
        /*0010*/ 	.short	0x0006
        /*0012*/ 	.short	0x0030
        /*0014*/ 	.byte	0x00, 0xf0, 0x11, 0x00


	//----- nvinfo : EIATTR_KPARAM_INFO
	.align		4
.L_11:
        /*0018*/ 	.byte	0x04, 0x17
        /*001a*/ 	.short	(.L_13 - .L_12)
.L_12:
        /*001c*/ 	.word	0x00000000
        /*0020*/ 	.short	0x0005
        /*0022*/ 	.short	0x0028
        /*0024*/ 	.byte	0x00, 0xf4, 0x21, 0x00


	//----- nvinfo : EIATTR_KPARAM_INFO
	.align		4
.L_13:
        /*0028*/ 	.byte	0x04, 0x17
        /*002a*/ 	.short	(.L_15 - .L_14)
.L_14:
        /*002c*/ 	.word	0x00000000
        /*0030*/ 	.short	0x0004
        /*0032*/ 	.short	0x0020
        /*0034*/ 	.byte	0x00, 0xf4, 0x21, 0x00


	//----- nvinfo : EIATTR_KPARAM_INFO
	.align		4
.L_15:
        /*0038*/ 	.byte	0x04, 0x17
        /*003a*/ 	.short	(.L_17 - .L_16)
.L_16:
        /*003c*/ 	.word	0x00000000
        /*0040*/ 	.short	0x0003
        /*0042*/ 	.short	0x0018
        /*0044*/ 	.byte	0x00, 0xf4, 0x21, 0x00


	//----- nvinfo : EIATTR_KPARAM_INFO
	.align		4
.L_17:
        /*0048*/ 	.byte	0x04, 0x17
        /*004a*/ 	.short	(.L_19 - .L_18)
.L_18:
        /*004c*/ 	.word	0x00000000
        /*0050*/ 	.short	0x0002
        /*0052*/ 	.short	0x0010
        /*0054*/ 	.byte	0x00, 0xf4, 0x21, 0x00


	//----- nvinfo : EIATTR_KPARAM_INFO
	.align		4
.L_19:
        /*0058*/ 	.byte	0x04, 0x17
        /*005a*/ 	.short	(.L_21 - .L_20)
.L_20:
        /*005c*/ 	.word	0x00000000
        /*0060*/ 	.short	0x0001
        /*0062*/ 	.short	0x0008
        /*0064*/ 	.byte	0x00, 0xf4, 0x21, 0x00


	//----- nvinfo : EIATTR_KPARAM_INFO
	.align		4
.L_21:
        /*0068*/ 	.byte	0x04, 0x17
        /*006a*/ 	.short	(.L_23 - .L_22)
.L_22:
        /*006c*/ 	.word	0x00000000
        /*0070*/ 	.short	0x0000
        /*0072*/ 	.short	0x0000
        /*0074*/ 	.byte	0x00, 0xf4, 0x21, 0x00


	//----- nvinfo : EIATTR_SPARSE_MMA_MASK
	.align		4
.L_23:
        /*0078*/ 	.byte	0x03, 0x50
        /*007a*/ 	.short	0x0000


	//----- nvinfo : EIATTR_MAXREG_COUNT
	.align		4
        /*007c*/ 	.byte	0x03, 0x1b
        /*007e*/ 	.short	0x00ff


	//----- nvinfo : EIATTR_EXIT_INSTR_OFFSETS
	.align		4
        /*0080*/ 	.byte	0x04, 0x1c
        /*0082*/ 	.short	(.L_25 - .L_24)


	//   ....[0]....
.L_24:
        /*0084*/ 	.word	0x000002e0


	//   ....[1]....
        /*0088*/ 	.word	0x00000300


	//----- nvinfo : EIATTR_REQNTID
	.align		4
.L_25:
        /*008c*/ 	.byte	0x04, 0x10
        /*008e*/ 	.short	(.L_27 - .L_26)
.L_26:
        /*0090*/ 	.word	0x00000080
        /*0094*/ 	.word	0x00000001
        /*0098*/ 	.word	0x00000001


	//----- nvinfo : EIATTR_CBANK_PARAM_SIZE
	.align		4
.L_27:
        /*009c*/ 	.byte	0x03, 0x19
        /*009e*/ 	.short	0x0034


	//----- nvinfo : EIATTR_PARAM_CBANK
	.align		4
        /*00a0*/ 	.byte	0x04, 0x0a
        /*00a2*/ 	.short	(.L_29 - .L_28)
	.align		4
.L_28:
        /*00a4*/ 	.word	index@(.nv.constant0.triton_poi_fused_add_mul_native_layer_norm_2)
        /*00a8*/ 	.short	0x0210
        /*00aa*/ 	.short	0x0034


	//----- nvinfo : EIATTR_SW_WAR
	.align		4
.L_29:
        /*00ac*/ 	.byte	0x04, 0x36
        /*00ae*/ 	.short	(.L_31 - .L_30)
.L_30:
        /*00b0*/ 	.word	0x00000008
.L_31:


//--------------------- .nv.callgraph             --------------------------
	.section	.nv.callgraph,"",@"SHT_CUDA_CALLGRAPH"
	.align	4
	.sectionentsize	8
	.align		4
        /*0000*/ 	.word	0x00000000
	.align		4
        /*0004*/ 	.word	0xffffffff
	.align		4
        /*0008*/ 	.word	0x00000000
	.align		4
        /*000c*/ 	.word	0xfffffffe
	.align		4
        /*0010*/ 	.word	0x00000000
	.align		4
        /*0014*/ 	.word	0xfffffffd
	.align		4
        /*0018*/ 	.word	0x00000000
	.align		4
        /*001c*/ 	.word	0xfffffffc


//--------------------- .text.triton_poi_fused_add_mul_native_layer_norm_2 --------------------------
	.section	.text.triton_poi_fused_add_mul_native_layer_norm_2,"ax",@progbits
	.align	128
        .global         triton_poi_fused_add_mul_native_layer_norm_2
        .type           triton_poi_fused_add_mul_native_layer_norm_2,@function
        .size           triton_poi_fused_add_mul_native_layer_norm_2,(.L_x_1 - triton_poi_fused_add_mul_native_layer_norm_2)
        .other          triton_poi_fused_add_mul_native_layer_norm_2,@"STO_CUDA_ENTRY STV_DEFAULT"
triton_poi_fused_add_mul_native_layer_norm_2:
.text.triton_poi_fused_add_mul_native_layer_norm_2:
[----:B------:R-:W0:Y:S01]  /*0000*/  LDC R1, c[0x0][0x28] ;  /* 0x00000a00ff017b82 */ /* 0x000e220000000800 */
[----:B------:R-:W1:Y:S07]  /*0010*/  S2R R0, SR_TID.X ;  /* 0x0000000000007919 */ /* 0x000e6e0000002100 */
[----:B------:R-:W2:Y:S01]  /*0020*/  LDC.64 R12, c[0x0][0x218] ;  /* 0x00008600ff0c7b82 */ /* 0x000ea20000000a00 */
[----:B------:R-:W-:Y:S01]  /*0030*/  ULDC.64 UR4, c[0x0][0x208] ;  /* 0x0000820000047ab9 */ /* 0x000fe20000000a00 */
[----:B------:R-:W3:Y:S06]  /*0040*/  S2R R3, SR_CTAID.X ;  /* 0x0000000000037919 */ /* 0x000eec0000002500 */
[----:B------:R-:W4:Y:S08]  /*0050*/  LDC.64 R8, c[0x0][0x220] ;  /* 0x00008800ff087b82 */ /* 0x000f300000000a00 */
[----:B------:R-:W5:Y:S08]  /*0060*/  LDC.64 R6, c[0x0][0x228] ;  /* 0x00008a00ff067b82 */ /* 0x000f700000000a00 */
[----:B------:R-:W2:Y:S01]  /*0070*/  LDC.64 R10, c[0x0][0x210] ;  /* 0x00008400ff0a7b82 */ /* 0x000ea20000000a00 */
[----:B-1----:R-:W-:-:S04]  /*0080*/  LOP3.LUT R0, R0, 0x7f, RZ, 0xc0, !PT ;  /* 0x0000007f00007812 */ /* 0x002fc800078ec0ff */
[----:B---3--:R-:W-:-:S03]  /*0090*/  LEA R0, R3, R0, 0x7 ;  /* 0x0000000003007211 */ /* 0x008fc600078e38ff */
[----:B------:R-:W1:Y:S01]  /*00a0*/  LDC.64 R2, c[0x0][0x230] ;  /* 0x00008c00ff027b82 */ /* 0x000e620000000a00 */
[----:B------:R-:W-:Y:S02]  /*00b0*/  SHF.R.S32.HI R5, RZ, 0x1f, R0 ;  /* 0x0000001fff057819 */ /* 0x000fe40000011400 */
[----:B------:R-:W-:Y:S02]  /*00c0*/  ISETP.GE.AND P0, PT, R0, 0x100, PT ;  /* 0x000001000000780c */ /* 0x000fe40003f06270 */
[----:B------:R-:W-:-:S04]  /*00d0*/  LEA.HI R5, R5, R0, RZ, 0x2 ;  /* 0x0000000005057211 */ /* 0x000fc800078f10ff */
[----:B------:R-:W-:Y:S01]  /*00e0*/  LOP3.LUT R15, R5, 0xfffffffc, RZ, 0xc0, !PT ;  /* 0xfffffffc050f7812 */ /* 0x000fe200078ec0ff */
[----:B0-2---:R-:W-:Y:S01]  /*00f0*/  IMAD.WIDE R10, R0, 0x4, R10 ;  /* 0x00000004000a7825 */ /* 0x005fe200078e020a */
[----:B------:R-:W-:Y:S02]  /*0100*/  SHF.R.S32.HI R17, RZ, 0x2, R5 ;  /* 0x00000002ff117819 */ /* 0x000fe40000011405 */
[----:B------:R-:W-:Y:S02]  /*0110*/  CS2R R4, SRZ ;  /* 0x0000000000047805 */ /* 0x000fe4000001ff00 */
[----:B------:R-:W-:Y:S01]  /*0120*/  IADD3 R16, R0, -R15, RZ ;  /* 0x8000000f00107210 */ /* 0x000fe20007ffe0ff */
[----:B------:R-:W-:-:S03]  /*0130*/  IMAD.WIDE R18, R17, 0x4, R12 ;  /* 0x0000000411127825 */ /* 0x000fc600078e020c */
[----:B------:R-:W-:Y:S01]  /*0140*/  IADD3 R15, R16, 0x4, RZ ;  /* 0x00000004100f7810 */ /* 0x000fe20007ffe0ff */
[----:B------:R0:W2:Y:S01]  /*0150*/  @!P0 LDG.E R5, desc[UR4][R10.64] ;  /* 0x000000040a058981 */ /* 0x0000a2000c1e1900 */
[C---:B------:R-:W-:Y:S02]  /*0160*/  LEA R13, R17.reuse, R16, 0x3 ;  /* 0x00000010110d7211 */ /* 0x040fe400078e18ff */
[C---:B------:R-:W-:Y:S01]  /*0170*/  LEA R21, R17.reuse, R15, 0x3 ;  /* 0x0000000f11157211 */ /* 0x040fe200078e18ff */
[----:B----4-:R-:W-:Y:S01]  /*0180*/  IMAD.WIDE R8, R17, 0x4, R8 ;  /* 0x0000000411087825 */ /* 0x010fe200078e0208 */
[----:B------:R3:W2:Y:S03]  /*0190*/  @!P0 LDG.E.EL R4, desc[UR4][R18.64] ;  /* 0x0000000412048981 */ /* 0x0006a6000c2e1900 */
[----:B-----5:R-:W-:Y:S01]  /*01a0*/  IMAD.WIDE R12, R13, 0x4, R6 ;  /* 0x000000040d0c7825 */ /* 0x020fe200078e0206 */
[----:B0-----:R-:W0:Y:S03]  /*01b0*/  LDC.64 R10, c[0x0][0x238] ;  /* 0x00008e00ff0a7b82 */ /* 0x001e260000000a00 */
[----:B-1----:R-:W-:Y:S01]  /*01c0*/  IMAD.WIDE R16, R16, 0x4, R2 ;  /* 0x0000000410107825 */ /* 0x002fe200078e0202 */
[----:B---3--:R-:W-:-:S03]  /*01d0*/  HFMA2.MMA R18, -RZ, RZ, 0, 0 ;  /* 0x00000000ff127435 */ /* 0x008fc600000001ff */
[----:B------:R-:W-:Y:S01]  /*01e0*/  IMAD.WIDE R6, R21, 0x4, R6 ;  /* 0x0000000415067825 */ /* 0x000fe200078e0206 */
[----:B------:R-:W-:-:S03]  /*01f0*/  CS2R R20, SRZ ;  /* 0x0000000000147805 */ /* 0x000fc6000001ff00 */
[----:B------:R-:W-:Y:S01]  /*0200*/  IMAD.WIDE.U32 R2, R15, 0x4, R2 ;  /* 0x000000040f027825 */ /* 0x000fe200078e0002 */
[----:B------:R-:W-:Y:S02]  /*0210*/  CS2R R14, SRZ ;  /* 0x00000000000e7805 */ /* 0x000fe4000001ff00 */
[----:B------:R-:W3:Y:S04]  /*0220*/  @!P0 LDG.E R21, desc[UR4][R12.64] ;  /* 0x000000040c158981 */ /* 0x000ee8000c1e1900 */
[----:B------:R-:W4:Y:S04]  /*0230*/  @!P0 LDG.E R15, desc[UR4][R6.64] ;  /* 0x00000004060f8981 */ /* 0x000f28000c1e1900 */
[----:B------:R-:W4:Y:S04]  /*0240*/  @!P0 LDG.E.EL R20, desc[UR4][R2.64] ;  /* 0x0000000402148981 */ /* 0x000f28000c2e1900 */
[----:B------:R-:W5:Y:S04]  /*0250*/  @!P0 LDG.E.EL R14, desc[UR4][R8.64] ;  /* 0x00000004080e8981 */ /* 0x000f68000c2e1900 */
[----:B------:R-:W3:Y:S01]  /*0260*/  @!P0 LDG.E.EL R18, desc[UR4][R16.64] ;  /* 0x0000000410128981 */ /* 0x000ee2000c2e1900 */
[----:B--2---:R-:W-:Y:S01]  /*0270*/  FADD R5, -R4, R5 ;  /* 0x0000000504057221 */ /* 0x004fe20000000100 */
[----:B----4-:R-:W-:-:S03]  /*0280*/  FADD R15, R20, R15 ;  /* 0x0000000f140f7221 */ /* 0x010fc60000000000 */
[----:B-----5:R-:W-:Y:S01]  /*0290*/  FMUL R14, R5, R14 ;  /* 0x0000000e050e7220 */ /* 0x020fe20000400000 */
[----:B------:R-:W-:Y:S01]  /*02a0*/  FADD R15, R15, 1 ;  /* 0x3f8000000f0f7421 */ /* 0x000fe20000000000 */
[----:B---3--:R-:W-:Y:S01]  /*02b0*/  FADD R21, R18, R21 ;  /* 0x0000001512157221 */ /* 0x008fe20000000000 */
[----:B0-----:R-:W-:-:S04]  /*02c0*/  IMAD.WIDE R4, R0, 0x4, R10 ;  /* 0x0000000400047825 */ /* 0x001fc800078e020a */
[----:B------:R-:W-:Y:S01]  /*02d0*/  FFMA R15, R14, R15, R21 ;  /* 0x0000000f0e0f7223 */ /* 0x000fe20000000015 */
[----:B------:R-:W-:Y:S06]  /*02e0*/  @P0 EXIT ;  /* 0x000000000000094d */ /* 0x000fec0003800000 */
[----:B------:R-:W-:Y:S01]  /*02f0*/  STG.E desc[UR4][R4.64], R15 ;  /* 0x0000000f04007986 */ /* 0x000fe2000c101904 */
[----:B------:R-:W-:Y:S05]  /*0300*/  EXIT ;  /* 0x000000000000794d */ /* 0x000fea0003800000 */
.L_x_0:
[----:B------:R-:W-:-:S00]  /*0310*/  BRA `(.L_x_0) ;  /* 0xfffffffc00fc7947 */ /* 0x000fc0000383ffff */
[----:B------:R-:W-:-:S00]  /*0320*/  NOP ;  /* 0x0000000000007918 */ /* 0x000fc00000000000 */
        /* <DEDUP_REMOVED lines=13> */
.L_x_1:


//--------------------- .nv.constant0.triton_poi_fused_add_mul_native_layer_norm_2 --------------------------
	.section	.nv.constant0.triton_poi_fused_add_mul_native_layer_norm_2,"a",@progbits
	.sectionflags	@""
	.align	4
.nv.constant0.triton_poi_fused_add_mul_native_layer_norm_2:
	.zero		580
